//
// Generated by NVIDIA NVVM Compiler
//
// Compiler Build ID: CL-36424714
// Cuda compilation tools, release 13.0, V13.0.88
// Based on NVVM 20.0.0
//

.version 9.0
.target sm_100
.address_size 64

	// .globl	_Z10reduce_sumPdS_i
.extern .shared .align 16 .b8 sdata[];

.visible .entry _Z10reduce_sumPdS_i(
	.param .u64 .ptr .align 1 _Z10reduce_sumPdS_i_param_0,
	.param .u64 .ptr .align 1 _Z10reduce_sumPdS_i_param_1,
	.param .u32 _Z10reduce_sumPdS_i_param_2
)
{
	.reg .pred 	%p<6>;
	.reg .b32 	%r<14>;
	.reg .b64 	%rd<9>;
	.reg .b64 	%fd<9>;

	ld.param.u64 	%rd1, [_Z10reduce_sumPdS_i_param_0];
	ld.param.u64 	%rd2, [_Z10reduce_sumPdS_i_param_1];
	ld.param.u32 	%r8, [_Z10reduce_sumPdS_i_param_2];
	mov.u32 	%r1, %tid.x;
	mov.u32 	%r2, %ctaid.x;
	mov.u32 	%r13, %ntid.x;
	mad.lo.s32 	%r4, %r2, %r13, %r1;
	setp.ge.s32 	%p1, %r4, %r8;
	mov.f64 	%fd8, 0d0000000000000000;
	@%p1 bra 	$L__BB0_2;
	cvta.to.global.u64 	%rd3, %rd1;
	mul.wide.s32 	%rd4, %r4, 8;
	add.s64 	%rd5, %rd3, %rd4;
	ld.global.f64 	%fd8, [%rd5];
$L__BB0_2:
	shl.b32 	%r9, %r1, 3;
	mov.u32 	%r10, sdata;
	add.s32 	%r5, %r10, %r9;
	st.shared.f64 	[%r5], %fd8;
	bar.sync 	0;
	setp.lt.u32 	%p2, %r13, 2;
	@%p2 bra 	$L__BB0_6;
$L__BB0_3:
	shr.u32 	%r7, %r13, 1;
	setp.ge.u32 	%p3, %r1, %r7;
	@%p3 bra 	$L__BB0_5;
	shl.b32 	%r11, %r7, 3;
	add.s32 	%r12, %r5, %r11;
	ld.shared.f64 	%fd4, [%r12];
	ld.shared.f64 	%fd5, [%r5];
	add.f64 	%fd6, %fd4, %fd5;
	st.shared.f64 	[%r5], %fd6;
$L__BB0_5:
	bar.sync 	0;
	setp.gt.u32 	%p4, %r13, 3;
	mov.u32 	%r13, %r7;
	@%p4 bra 	$L__BB0_3;
$L__BB0_6:
	setp.ne.s32 	%p5, %r1, 0;
	@%p5 bra 	$L__BB0_8;
	ld.shared.f64 	%fd7, [sdata];
	cvta.to.global.u64 	%rd6, %rd2;
	mul.wide.u32 	%rd7, %r2, 8;
	add.s64 	%rd8, %rd6, %rd7;
	st.global.f64 	[%rd8], %fd7;
$L__BB0_8:
	ret;

}


// ===== COMPILED SASS (sm_100) =====

	.target	sm_100

	.elftype	@"ET_EXEC"


//--------------------- .note.nv.tkinfo           --------------------------
	.section	.note.nv.tkinfo,"",@"SHT_NOTE"
	.sectionflags	@"SHF_NOTE_NV_TKINFO"
	.tkinfo
        /*0018*/ 	.word	0x00000002
        /*0030*/ 	.string	""
        /*0030*/ 	.string	"ptxas"
        /*0030*/ 	.string	"Cuda compilation tools, release 13.0, V13.0.88"
        /*0030*/ 	.string	"Build cuda_13.0.r13.0/compiler.36424714_0"
        /*0030*/ 	.string	"-arch sm_100 -m 64 "



//--------------------- .note.nv.cuinfo           --------------------------
	.section	.note.nv.cuinfo,"",@"SHT_NOTE"
	.sectionflags	@"SHF_NOTE_NV_CUINFO"
        /*0018*/ 	.short	0x0002
        /*001a*/ 	.short	0x0064
        /*001c*/ 	.short	0x0082
	.zero		2


//--------------------- .nv.info                  --------------------------
	.section	.nv.info,"",@"SHT_CUDA_INFO"
	.align	4


	//----- nvinfo : EIATTR_REGCOUNT
	.align		4
        /*0000*/ 	.byte	0x04, 0x2f
        /*0002*/ 	.short	(.L_1 - .L_0)
	.align		4
.L_0:
        /*0004*/ 	.word	index@(_Z10reduce_sumPdS_i)
        /*0008*/ 	.word	0x0000000d


	//----- nvinfo : EIATTR_FRAME_SIZE
	.align		4
.L_1:
        /*000c*/ 	.byte	0x04, 0x11
        /*000e*/ 	.short	(.L_3 - .L_2)
	.align		4
.L_2:
        /*0010*/ 	.word	index@(_Z10reduce_sumPdS_i)
        /*0014*/ 	.word	0x00000000


	//----- nvinfo : EIATTR_MIN_STACK_SIZE
	.align		4
.L_3:
        /*0018*/ 	.byte	0x04, 0x12
        /*001a*/ 	.short	(.L_5 - .L_4)
	.align		4
.L_4:
        /*001c*/ 	.word	index@(_Z10reduce_sumPdS_i)
        /*0020*/ 	.word	0x00000000
.L_5:


//--------------------- .nv.compat                --------------------------
	.section	.nv.compat,"",@"SHT_CUDA_COMPAT_INFO"
	.align	4
        /*0000*/ 	.byte	0x02, 0x09, 0x00, 0x00, 0x02, 0x02, 0x01, 0x00, 0x02, 0x05, 0x05, 0x00, 0x03, 0x07, 0x01, 0x01
        /*0010*/ 	.byte	0x02, 0x03, 0x00, 0x00, 0x02, 0x06, 0x01, 0x00, 0x04, 0x0b, 0x08, 0x00, 0x01, 0x00, 0x00, 0x00
        /*0020*/ 	.byte	0x00, 0x00, 0x00, 0x00


//--------------------- .nv.info._Z10reduce_sumPdS_i --------------------------
	.section	.nv.info._Z10reduce_sumPdS_i,"",@"SHT_CUDA_INFO"
	.sectionflags	@""
	.align	4


	//----- nvinfo : EIATTR_CUDA_API_VERSION
	.align		4
        /*0000*/ 	.byte	0x04, 0x37
        /*0002*/ 	.short	(.L_7 - .L_6)
.L_6:
        /*0004*/ 	.word	0x00000082


	//----- nvinfo : EIATTR_KPARAM_INFO
	.align		4
.L_7:
        /*0008*/ 	.byte	0x04, 0x17
        /*000a*/ 	.short	(.L_9 - .L_8)
.L_8:
        /*000c*/ 	.word	0x00000000
        /*0010*/ 	.short	0x0002
        /*0012*/ 	.short	0x0010
        /*0014*/ 	.byte	0x00, 0xf0, 0x11, 0x00


	//----- nvinfo : EIATTR_KPARAM_INFO
	.align		4
.L_9:
        /*0018*/ 	.byte	0x04, 0x17
        /*001a*/ 	.short	(.L_11 - .L_10)
.L_10:
        /*001c*/ 	.word	0x00000000
        /*0020*/ 	.short	0x0001
        /*0022*/ 	.short	0x0008
        /*0024*/ 	.byte	0x00, 0xf5, 0x21, 0x00


	//----- nvinfo : EIATTR_KPARAM_INFO
	.align		4
.L_11:
        /*0028*/ 	.byte	0x04, 0x17
        /*002a*/ 	.short	(.L_13 - .L_12)
.L_12:
        /*002c*/ 	.word	0x00000000
        /*0030*/ 	.short	0x0000
        /*0032*/ 	.short	0x0000
        /*0034*/ 	.byte	0x00, 0xf5, 0x21, 0x00


	//----- nvinfo : EIATTR_SPARSE_MMA_MASK
	.align		4
.L_13:
        /*0038*/ 	.byte	0x03, 0x50
        /*003a*/ 	.short	0x0000


	//----- nvinfo : EIATTR_MAXREG_COUNT
	.align		4
        /*003c*/ 	.byte	0x03, 0x1b
        /*003e*/ 	.short	0x00ff


	//----- nvinfo : EIATTR_NUM_BARRIERS
	.align		4
        /*0040*/ 	.byte	0x02, 0x4c
        /*0042*/ 	.byte	0x01
	.zero		1


	//----- nvinfo : EIATTR_MERCURY_ISA_VERSION
	.align		4
        /*0044*/ 	.byte	0x03, 0x5f
        /*0046*/ 	.short	0x0101


	//----- nvinfo : EIATTR_VRC_CTA_INIT_COUNT
	.align		4
        /*0048*/ 	.byte	0x02, 0x4a
	.zero		1
	.zero		1


	//----- nvinfo : EIATTR_EXIT_INSTR_OFFSETS
	.align		4
        /*004c*/ 	.byte	0x04, 0x1c
        /*004e*/ 	.short	(.L_15 - .L_14)


	//   ....[0]....
.L_14:
        /*0050*/ 	.word	0x00000210


	//   ....[1]....
        /*0054*/ 	.word	0x00000290


	//----- nvinfo : EIATTR_CBANK_PARAM_SIZE
	.align		4
.L_15:
        /*0058*/ 	.byte	0x03, 0x19
        /*005a*/ 	.short	0x0014


	//----- nvinfo : EIATTR_PARAM_CBANK
	.align		4
        /*005c*/ 	.byte	0x04, 0x0a
        /*005e*/ 	.short	(.L_17 - .L_16)
	.align		4
.L_16:
        /*0060*/ 	.word	index@(.nv.constant0._Z10reduce_sumPdS_i)
        /*0064*/ 	.short	0x0380
        /*0066*/ 	.short	0x0014


	//----- nvinfo : EIATTR_SW_WAR
	.align		4
.L_17:
        /*0068*/ 	.byte	0x04, 0x36
        /*006a*/ 	.short	(.L_19 - .L_18)
.L_18:
        /*006c*/ 	.word	0x00000008
.L_19:


//--------------------- .nv.callgraph             --------------------------
	.section	.nv.callgraph,"",@"SHT_CUDA_CALLGRAPH"
	.align	4
	.sectionentsize	8
	.align		4
        /*0000*/ 	.word	0x00000000
	.align		4
        /*0004*/ 	.word	0xffffffff
	.align		4
        /*0008*/ 	.word	0x00000000
	.align		4
        /*000c*/ 	.word	0xfffffffe
	.align		4
        /*0010*/ 	.word	0x00000000
	.align		4
        /*0014*/ 	.word	0xfffffffd
	.align		4
        /*0018*/ 	.word	0x00000000
	.align		4
        /*001c*/ 	.word	0xfffffffc


//--------------------- .text._Z10reduce_sumPdS_i --------------------------
	.section	.text._Z10reduce_sumPdS_i,"ax",@progbits
	.align	128
        .global         _Z10reduce_sumPdS_i
        .type           _Z10reduce_sumPdS_i,@function
        .size           _Z10reduce_sumPdS_i,(.L_x_3 - _Z10reduce_sumPdS_i)
        .other          _Z10reduce_sumPdS_i,@"STO_CUDA_ENTRY STV_DEFAULT"
_Z10reduce_sumPdS_i:
.text._Z10reduce_sumPdS_i:
[----:B------:R-:W-:Y:S01]  /*0000*/  LDC R1, c[0x0][0x37c] ;  /* 0x0000df00ff017b82 */ /* 0x000fe20000000800 */
[----:B------:R-:W0:Y:S01]  /*0010*/  S2R R8, SR_TID.X ;  /* 0x0000000000087919 */ /* 0x000e220000002100 */
[----:B------:R-:W0:Y:S01]  /*0020*/  LDCU UR8, c[0x0][0x360] ;  /* 0x00006c00ff0877ac */ /* 0x000e220008000800 */
[----:B------:R-:W-:Y:S01]  /*0030*/  CS2R R2, SRZ ;  /* 0x0000000000027805 */ /* 0x000fe2000001ff00 */
[----:B------:R-:W0:Y:S01]  /*0040*/  S2R R9, SR_CTAID.X ;  /* 0x0000000000097919 */ /* 0x000e220000002500 */
[----:B------:R-:W1:Y:S01]  /*0050*/  LDCU UR4, c[0x0][0x390] ;  /* 0x00007200ff0477ac */ /* 0x000e620008000800 */
[----:B------:R-:W2:Y:S01]  /*0060*/  LDCU.64 UR6, c[0x0][0x358] ;  /* 0x00006b00ff0677ac */ /* 0x000ea20008000a00 */
[----:B0-----:R-:W-:-:S05]  /*0070*/  IMAD R7, R9, UR8, R8 ;  /* 0x0000000809077c24 */ /* 0x001fca000f8e0208 */
[----:B-1----:R-:W-:-:S13]  /*0080*/  ISETP.GE.AND P0, PT, R7, UR4, PT ;  /* 0x0000000407007c0c */ /* 0x002fda000bf06270 */
[----:B------:R-:W0:Y:S02]  /*0090*/  @!P0 LDC.64 R4, c[0x0][0x380] ;  /* 0x0000e000ff048b82 */ /* 0x000e240000000a00 */
[----:B0-----:R-:W-:-:S05]  /*00a0*/  @!P0 IMAD.WIDE R4, R7, 0x8, R4 ;  /* 0x0000000807048825 */ /* 0x001fca00078e0204 */
[----:B--2---:R-:W2:Y:S01]  /*00b0*/  @!P0 LDG.E.64 R2, desc[UR6][R4.64] ;  /* 0x0000000604028981 */ /* 0x004ea2000c1e1b00 */
[----:B------:R-:W0:Y:S01]  /*00c0*/  S2UR UR5, SR_CgaCtaId ;  /* 0x00000000000579c3 */ /* 0x000e220000008800 */
[----:B------:R-:W-:Y:S01]  /*00d0*/  IMAD.U32 R0, RZ, RZ, UR8 ;  /* 0x00000008ff007e24 */ /* 0x000fe2000f8e00ff */
[----:B------:R-:W-:Y:S01]  /*00e0*/  UMOV UR4, 0x400 ;  /* 0x0000040000047882 */ /* 0x000fe20000000000 */
[----:B------:R-:W-:-:S03]  /*00f0*/  ISETP.NE.AND P0, PT, R8, RZ, PT ;  /* 0x000000ff0800720c */ /* 0x000fc60003f05270 */
[----:B------:R-:W-:Y:S01]  /*0100*/  ISETP.GE.U32.AND P1, PT, R0, 0x2, PT ;  /* 0x000000020000780c */ /* 0x000fe20003f26070 */
[----:B0-----:R-:W-:-:S06]  /*0110*/  ULEA UR4, UR5, UR4, 0x18 ;  /* 0x0000000405047291 */ /* 0x001fcc000f8ec0ff */
[----:B------:R-:W-:-:S05]  /*0120*/  LEA R7, R8, UR4, 0x3 ;  /* 0x0000000408077c11 */ /* 0x000fca000f8e18ff */
[----:B--2---:R0:W-:Y:S01]  /*0130*/  STS.64 [R7], R2 ;  /* 0x0000000207007388 */ /* 0x0041e20000000a00 */
[----:B------:R-:W-:Y:S06]  /*0140*/  BAR.SYNC.DEFER_BLOCKING 0x0 ;  /* 0x0000000000007b1d */ /* 0x000fec0000010000 */
[----:B------:R-:W-:Y:S05]  /*0150*/  @!P1 BRA `(.L_x_0) ;  /* 0x00000000002c9947 */ /* 0x000fea0003800000 */
.L_x_1:
[----:B------:R-:W-:-:S04]  /*0160*/  SHF.R.U32.HI R10, RZ, 0x1, R0 ;  /* 0x00000001ff0a7819 */ /* 0x000fc80000011600 */
[----:B------:R-:W-:-:S13]  /*0170*/  ISETP.GE.U32.AND P1, PT, R8, R10, PT ;  /* 0x0000000a0800720c */ /* 0x000fda0003f26070 */
[----:B------:R-:W-:Y:S01]  /*0180*/  @!P1 IMAD R6, R10, 0x8, R7 ;  /* 0x000000080a069824 */ /* 0x000fe200078e0207 */
[----:B------:R-:W-:Y:S04]  /*0190*/  @!P1 LDS.64 R4, [R7] ;  /* 0x0000000007049984 */ /* 0x000fe80000000a00 */
[----:B0-----:R-:W0:Y:S02]  /*01a0*/  @!P1 LDS.64 R2, [R6] ;  /* 0x0000000006029984 */ /* 0x001e240000000a00 */
[----:B0-----:R-:W-:-:S07]  /*01b0*/  @!P1 DADD R2, R2, R4 ;  /* 0x0000000002029229 */ /* 0x001fce0000000004 */
[----:B------:R1:W-:Y:S01]  /*01c0*/  @!P1 STS.64 [R7], R2 ;  /* 0x0000000207009388 */ /* 0x0003e20000000a00 */
[----:B------:R-:W-:Y:S01]  /*01d0*/  BAR.SYNC.DEFER_BLOCKING 0x0 ;  /* 0x0000000000007b1d */ /* 0x000fe20000010000 */
[----:B------:R-:W-:Y:S01]  /*01e0*/  ISETP.GT.U32.AND P1, PT, R0, 0x3, PT ;  /* 0x000000030000780c */ /* 0x000fe20003f24070 */
[----:B------:R-:W-:-:S12]  /*01f0*/  IMAD.MOV.U32 R0, RZ, RZ, R10 ;  /* 0x000000ffff007224 */ /* 0x000fd800078e000a */
[----:B-1----:R-:W-:Y:S05]  /*0200*/  @P1 BRA `(.L_x_1) ;  /* 0xfffffffc00d41947 */ /* 0x002fea000383ffff */
.L_x_0:
[----:B------:R-:W-:Y:S05]  /*0210*/  @P0 EXIT ;  /* 0x000000000000094d */ /* 0x000fea0003800000 */
[----:B------:R-:W1:Y:S01]  /*0220*/  S2UR UR5, SR_CgaCtaId ;  /* 0x00000000000579c3 */ /* 0x000e620000008800 */
[----:B------:R-:W-:-:S07]  /*0230*/  UMOV UR4, 0x400 ;  /* 0x0000040000047882 */ /* 0x000fce0000000000 */
[----:B------:R-:W2:Y:S01]  /*0240*/  LDC.64 R4, c[0x0][0x388] ;  /* 0x0000e200ff047b82 */ /* 0x000ea20000000a00 */
[----:B-1----:R-:W-:Y:S01]  /*0250*/  ULEA UR4, UR5, UR4, 0x18 ;  /* 0x0000000405047291 */ /* 0x002fe2000f8ec0ff */
[----:B--2---:R-:W-:-:S08]  /*0260*/  IMAD.WIDE.U32 R4, R9, 0x8, R4 ;  /* 0x0000000809047825 */ /* 0x004fd000078e0004 */
[----:B0-----:R-:W0:Y:S04]  /*0270*/  LDS.64 R2, [UR4] ;  /* 0x00000004ff027984 */ /* 0x001e280008000a00 */
[----:B0-----:R-:W-:Y:S01]  /*0280*/  STG.E.64 desc[UR6][R4.64], R2 ;  /* 0x0000000204007986 */ /* 0x001fe2000c101b06 */
[----:B------:R-:W-:Y:S05]  /*0290*/  EXIT ;  /* 0x000000000000794d */ /* 0x000fea0003800000 */
.L_x_2:
[----:B------:R-:W-:-:S00]  /*02a0*/  BRA `(.L_x_2) ;  /* 0xfffffffc00fc7947 */ /* 0x000fc0000383ffff */
[----:B------:R-:W-:-:S00]  /*02b0*/  NOP ;  /* 0x0000000000007918 */ /* 0x000fc00000000000 */
        /* <DEDUP_REMOVED lines=12> */
.L_x_3:


//--------------------- .nv.shared._Z10reduce_sumPdS_i --------------------------
	.section	.nv.shared._Z10reduce_sumPdS_i,"aw",@nobits
	.sectionflags	@""
	.align	16
	.zero		1024


//--------------------- .nv.shared.reserved.0     --------------------------
	.section	.nv.shared.reserved.0,"aw",@nobits
	.weak		__nv_reservedSMEM_offset_0_alias
	.size		__nv_reservedSMEM_offset_0_alias, 0, 64
	.other		__nv_reservedSMEM_offset_0_alias,@"STO_CUDA_RESERVED_SHARED STV_DEFAULT"
__nv_reservedSMEM_offset_0_alias:
	.zero		0
	.zero		64


//--------------------- .nv.constant0._Z10reduce_sumPdS_i --------------------------
	.section	.nv.constant0._Z10reduce_sumPdS_i,"a",@progbits
	.sectionflags	@""
	.align	4
.nv.constant0._Z10reduce_sumPdS_i:
	.zero		916


//--------------------- SYMBOLS --------------------------

	.type		.nv.reservedSmem.offset0,@object
	.size		.nv.reservedSmem.offset0,0x4
	.type		.nv.reservedSmem.cap,@object
	.size		.nv.reservedSmem.cap,0x4
